//
// Generated by NVIDIA NVVM Compiler
//
// Compiler Build ID: CL-36424714
// Cuda compilation tools, release 13.0, V13.0.88
// Based on NVVM 20.0.0
//

.version 9.0
.target sm_100
.address_size 64

	// .globl	_Z13reduction_sumPfS_i
.extern .shared .align 16 .b8 sdata[];

.visible .entry _Z13reduction_sumPfS_i(
	.param .u64 .ptr .align 1 _Z13reduction_sumPfS_i_param_0,
	.param .u64 .ptr .align 1 _Z13reduction_sumPfS_i_param_1,
	.param .u32 _Z13reduction_sumPfS_i_param_2
)
{
	.reg .pred 	%p<6>;
	.reg .b32 	%r<14>;
	.reg .b32 	%f<9>;
	.reg .b64 	%rd<9>;

	ld.param.u64 	%rd1, [_Z13reduction_sumPfS_i_param_0];
	ld.param.u64 	%rd2, [_Z13reduction_sumPfS_i_param_1];
	ld.param.u32 	%r8, [_Z13reduction_sumPfS_i_param_2];
	mov.u32 	%r1, %tid.x;
	mov.u32 	%r2, %ctaid.x;
	mov.u32 	%r13, %ntid.x;
	mad.lo.s32 	%r4, %r2, %r13, %r1;
	setp.ge.u32 	%p1, %r4, %r8;
	mov.f32 	%f8, 0f00000000;
	@%p1 bra 	$L__BB0_2;
	cvta.to.global.u64 	%rd3, %rd1;
	mul.wide.u32 	%rd4, %r4, 4;
	add.s64 	%rd5, %rd3, %rd4;
	ld.global.f32 	%f8, [%rd5];
$L__BB0_2:
	shl.b32 	%r9, %r1, 2;
	mov.u32 	%r10, sdata;
	add.s32 	%r5, %r10, %r9;
	st.shared.f32 	[%r5], %f8;
	bar.sync 	0;
	setp.lt.u32 	%p2, %r13, 2;
	@%p2 bra 	$L__BB0_6;
$L__BB0_3:
	shr.u32 	%r7, %r13, 1;
	setp.ge.u32 	%p3, %r1, %r7;
	@%p3 bra 	$L__BB0_5;
	shl.b32 	%r11, %r7, 2;
	add.s32 	%r12, %r5, %r11;
	ld.shared.f32 	%f4, [%r12];
	ld.shared.f32 	%f5, [%r5];
	add.f32 	%f6, %f4, %f5;
	st.shared.f32 	[%r5], %f6;
$L__BB0_5:
	bar.sync 	0;
	setp.gt.u32 	%p4, %r13, 3;
	mov.u32 	%r13, %r7;
	@%p4 bra 	$L__BB0_3;
$L__BB0_6:
	setp.ne.s32 	%p5, %r1, 0;
	@%p5 bra 	$L__BB0_8;
	ld.shared.f32 	%f7, [sdata];
	cvta.to.global.u64 	%rd6, %rd2;
	mul.wide.u32 	%rd7, %r2, 4;
	add.s64 	%rd8, %rd6, %rd7;
	st.global.f32 	[%rd8], %f7;
$L__BB0_8:
	ret;

}


// ===== COMPILED SASS (sm_100) =====

	.target	sm_100

	.elftype	@"ET_EXEC"


//--------------------- .note.nv.tkinfo           --------------------------
	.section	.note.nv.tkinfo,"",@"SHT_NOTE"
	.sectionflags	@"SHF_NOTE_NV_TKINFO"
	.tkinfo
        /*0018*/ 	.word	0x00000002
        /*0030*/ 	.string	""
        /*0030*/ 	.string	"ptxas"
        /*0030*/ 	.string	"Cuda compilation tools, release 13.0, V13.0.88"
        /*0030*/ 	.string	"Build cuda_13.0.r13.0/compiler.36424714_0"
        /*0030*/ 	.string	"-arch sm_100 -m 64 "



//--------------------- .note.nv.cuinfo           --------------------------
	.section	.note.nv.cuinfo,"",@"SHT_NOTE"
	.sectionflags	@"SHF_NOTE_NV_CUINFO"
        /*0018*/ 	.short	0x0002
        /*001a*/ 	.short	0x0064
        /*001c*/ 	.short	0x0082
	.zero		2


//--------------------- .nv.info                  --------------------------
	.section	.nv.info,"",@"SHT_CUDA_INFO"
	.align	4


	//----- nvinfo : EIATTR_REGCOUNT
	.align		4
        /*0000*/ 	.byte	0x04, 0x2f
        /*0002*/ 	.short	(.L_1 - .L_0)
	.align		4
.L_0:
        /*0004*/ 	.word	index@(_Z13reduction_sumPfS_i)
        /*0008*/ 	.word	0x0000000b


	//----- nvinfo : EIATTR_FRAME_SIZE
	.align		4
.L_1:
        /*000c*/ 	.byte	0x04, 0x11
        /*000e*/ 	.short	(.L_3 - .L_2)
	.align		4
.L_2:
        /*0010*/ 	.word	index@(_Z13reduction_sumPfS_i)
        /*0014*/ 	.word	0x00000000


	//----- nvinfo : EIATTR_MIN_STACK_SIZE
	.align		4
.L_3:
        /*0018*/ 	.byte	0x04, 0x12
        /*001a*/ 	.short	(.L_5 - .L_4)
	.align		4
.L_4:
        /*001c*/ 	.word	index@(_Z13reduction_sumPfS_i)
        /*0020*/ 	.word	0x00000000
.L_5:


//--------------------- .nv.compat                --------------------------
	.section	.nv.compat,"",@"SHT_CUDA_COMPAT_INFO"
	.align	4
        /*0000*/ 	.byte	0x02, 0x09, 0x00, 0x00, 0x02, 0x02, 0x01, 0x00, 0x02, 0x05, 0x05, 0x00, 0x03, 0x07, 0x01, 0x01
        /*0010*/ 	.byte	0x02, 0x03, 0x00, 0x00, 0x02, 0x06, 0x01, 0x00, 0x04, 0x0b, 0x08, 0x00, 0x09, 0x00, 0x00, 0x00
        /*0020*/ 	.byte	0x00, 0x00, 0x00, 0x00


//--------------------- .nv.info._Z13reduction_sumPfS_i --------------------------
	.section	.nv.info._Z13reduction_sumPfS_i,"",@"SHT_CUDA_INFO"
	.sectionflags	@""
	.align	4


	//----- nvinfo : EIATTR_CUDA_API_VERSION
	.align		4
        /*0000*/ 	.byte	0x04, 0x37
        /*0002*/ 	.short	(.L_7 - .L_6)
.L_6:
        /*0004*/ 	.word	0x00000082


	//----- nvinfo : EIATTR_KPARAM_INFO
	.align		4
.L_7:
        /*0008*/ 	.byte	0x04, 0x17
        /*000a*/ 	.short	(.L_9 - .L_8)
.L_8:
        /*000c*/ 	.word	0x00000000
        /*0010*/ 	.short	0x0002
        /*0012*/ 	.short	0x0010
        /*0014*/ 	.byte	0x00, 0xf0, 0x11, 0x00


	//----- nvinfo : EIATTR_KPARAM_INFO
	.align		4
.L_9:
        /*0018*/ 	.byte	0x04, 0x17
        /*001a*/ 	.short	(.L_11 - .L_10)
.L_10:
        /*001c*/ 	.word	0x00000000
        /*0020*/ 	.short	0x0001
        /*0022*/ 	.short	0x0008
        /*0024*/ 	.byte	0x00, 0xf5, 0x21, 0x00


	//----- nvinfo : EIATTR_KPARAM_INFO
	.align		4
.L_11:
        /*0028*/ 	.byte	0x04, 0x17
        /*002a*/ 	.short	(.L_13 - .L_12)
.L_12:
        /*002c*/ 	.word	0x00000000
        /*0030*/ 	.short	0x0000
        /*0032*/ 	.short	0x0000
        /*0034*/ 	.byte	0x00, 0xf5, 0x21, 0x00


	//----- nvinfo : EIATTR_SPARSE_MMA_MASK
	.align		4
.L_13:
        /*0038*/ 	.byte	0x03, 0x50
        /*003a*/ 	.short	0x0000


	//----- nvinfo : EIATTR_MAXREG_COUNT
	.align		4
        /*003c*/ 	.byte	0x03, 0x1b
        /*003e*/ 	.short	0x00ff


	//----- nvinfo : EIATTR_NUM_BARRIERS
	.align		4
        /*0040*/ 	.byte	0x02, 0x4c
        /*0042*/ 	.byte	0x01
	.zero		1


	//----- nvinfo : EIATTR_MERCURY_ISA_VERSION
	.align		4
        /*0044*/ 	.byte	0x03, 0x5f
        /*0046*/ 	.short	0x0101


	//----- nvinfo : EIATTR_VRC_CTA_INIT_COUNT
	.align		4
        /*0048*/ 	.byte	0x02, 0x4a
	.zero		1
	.zero		1


	//----- nvinfo : EIATTR_EXIT_INSTR_OFFSETS
	.align		4
        /*004c*/ 	.byte	0x04, 0x1c
        /*004e*/ 	.short	(.L_15 - .L_14)


	//   ....[0]....
.L_14:
        /*0050*/ 	.word	0x00000210


	//   ....[1]....
        /*0054*/ 	.word	0x00000290


	//----- nvinfo : EIATTR_CBANK_PARAM_SIZE
	.align		4
.L_15:
        /*0058*/ 	.byte	0x03, 0x19
        /*005a*/ 	.short	0x0014


	//----- nvinfo : EIATTR_PARAM_CBANK
	.align		4
        /*005c*/ 	.byte	0x04, 0x0a
        /*005e*/ 	.short	(.L_17 - .L_16)
	.align		4
.L_16:
        /*0060*/ 	.word	index@(.nv.constant0._Z13reduction_sumPfS_i)
        /*0064*/ 	.short	0x0380
        /*0066*/ 	.short	0x0014


	//----- nvinfo : EIATTR_SW_WAR
	.align		4
.L_17:
        /*0068*/ 	.byte	0x04, 0x36
        /*006a*/ 	.short	(.L_19 - .L_18)
.L_18:
        /*006c*/ 	.word	0x00000008
.L_19:


//--------------------- .nv.callgraph             --------------------------
	.section	.nv.callgraph,"",@"SHT_CUDA_CALLGRAPH"
	.align	4
	.sectionentsize	8
	.align		4
        /*0000*/ 	.word	0x00000000
	.align		4
        /*0004*/ 	.word	0xffffffff
	.align		4
        /*0008*/ 	.word	0x00000000
	.align		4
        /*000c*/ 	.word	0xfffffffe
	.align		4
        /*0010*/ 	.word	0x00000000
	.align		4
        /*0014*/ 	.word	0xfffffffd
	.align		4
        /*0018*/ 	.word	0x00000000
	.align		4
        /*001c*/ 	.word	0xfffffffc


//--------------------- .text._Z13reduction_sumPfS_i --------------------------
	.section	.text._Z13reduction_sumPfS_i,"ax",@progbits
	.align	128
        .global         _Z13reduction_sumPfS_i
        .type           _Z13reduction_sumPfS_i,@function
        .size           _Z13reduction_sumPfS_i,(.L_x_3 - _Z13reduction_sumPfS_i)
        .other          _Z13reduction_sumPfS_i,@"STO_CUDA_ENTRY STV_DEFAULT"
_Z13reduction_sumPfS_i:
.text._Z13reduction_sumPfS_i:
[----:B------:R-:W-:Y:S01]  /*0000*/  LDC R1, c[0x0][0x37c] ;  /* 0x0000df00ff017b82 */ /* 0x000fe20000000800 */
[----:B------:R-:W0:Y:S01]  /*0010*/  S2R R6, SR_TID.X ;  /* 0x0000000000067919 */ /* 0x000e220000002100 */
[----:B------:R-:W0:Y:S01]  /*0020*/  LDCU UR8, c[0x0][0x360] ;  /* 0x00006c00ff0877ac */ /* 0x000e220008000800 */
[----:B------:R-:W-:Y:S01]  /*0030*/  IMAD.MOV.U32 R4, RZ, RZ, RZ ;  /* 0x000000ffff047224 */ /* 0x000fe200078e00ff */
[----:B------:R-:W0:Y:S01]  /*0040*/  S2R R7, SR_CTAID.X ;  /* 0x0000000000077919 */ /* 0x000e220000002500 */
[----:B------:R-:W1:Y:S01]  /*0050*/  LDCU UR4, c[0x0][0x390] ;  /* 0x00007200ff0477ac */ /* 0x000e620008000800 */
[----:B------:R-:W2:Y:S01]  /*0060*/  LDCU.64 UR6, c[0x0][0x358] ;  /* 0x00006b00ff0677ac */ /* 0x000ea20008000a00 */
[----:B0-----:R-:W-:-:S05]  /*0070*/  IMAD R5, R7, UR8, R6 ;  /* 0x0000000807057c24 */ /* 0x001fca000f8e0206 */
[----:B-1----:R-:W-:-:S13]  /*0080*/  ISETP.GE.U32.AND P0, PT, R5, UR4, PT ;  /* 0x0000000405007c0c */ /* 0x002fda000bf06070 */
[----:B------:R-:W0:Y:S02]  /*0090*/  @!P0 LDC.64 R2, c[0x0][0x380] ;  /* 0x0000e000ff028b82 */ /* 0x000e240000000a00 */
[----:B0-----:R-:W-:-:S05]  /*00a0*/  @!P0 IMAD.WIDE.U32 R2, R5, 0x4, R2 ;  /* 0x0000000405028825 */ /* 0x001fca00078e0002 */
[----:B--2---:R-:W2:Y:S01]  /*00b0*/  @!P0 LDG.E R4, desc[UR6][R2.64] ;  /* 0x0000000602048981 */ /* 0x004ea2000c1e1900 */
[----:B------:R-:W0:Y:S01]  /*00c0*/  S2UR UR5, SR_CgaCtaId ;  /* 0x00000000000579c3 */ /* 0x000e220000008800 */
[----:B------:R-:W-:Y:S01]  /*00d0*/  IMAD.U32 R0, RZ, RZ, UR8 ;  /* 0x00000008ff007e24 */ /* 0x000fe2000f8e00ff */
[----:B------:R-:W-:Y:S01]  /*00e0*/  UMOV UR4, 0x400 ;  /* 0x0000040000047882 */ /* 0x000fe20000000000 */
[----:B------:R-:W-:-:S03]  /*00f0*/  ISETP.NE.AND P0, PT, R6, RZ, PT ;  /* 0x000000ff0600720c */ /* 0x000fc60003f05270 */
[----:B------:R-:W-:Y:S01]  /*0100*/  ISETP.GE.U32.AND P1, PT, R0, 0x2, PT ;  /* 0x000000020000780c */ /* 0x000fe20003f26070 */
[----:B0-----:R-:W-:-:S06]  /*0110*/  ULEA UR4, UR5, UR4, 0x18 ;  /* 0x0000000405047291 */ /* 0x001fcc000f8ec0ff */
[----:B------:R-:W-:-:S05]  /*0120*/  LEA R5, R6, UR4, 0x2 ;  /* 0x0000000406057c11 */ /* 0x000fca000f8e10ff */
[----:B--2---:R0:W-:Y:S01]  /*0130*/  STS [R5], R4 ;  /* 0x0000000405007388 */ /* 0x0041e20000000800 */
[----:B------:R-:W-:Y:S06]  /*0140*/  BAR.SYNC.DEFER_BLOCKING 0x0 ;  /* 0x0000000000007b1d */ /* 0x000fec0000010000 */
[----:B------:R-:W-:Y:S05]  /*0150*/  @!P1 BRA `(.L_x_0) ;  /* 0x00000000002c9947 */ /* 0x000fea0003800000 */
.L_x_1:
[----:B------:R-:W-:-:S04]  /*0160*/  SHF.R.U32.HI R8, RZ, 0x1, R0 ;  /* 0x00000001ff087819 */ /* 0x000fc80000011600 */
[----:B------:R-:W-:-:S13]  /*0170*/  ISETP.GE.U32.AND P1, PT, R6, R8, PT ;  /* 0x000000080600720c */ /* 0x000fda0003f26070 */
[----:B------:R-:W-:Y:S01]  /*0180*/  @!P1 LEA R2, R8, R5, 0x2 ;  /* 0x0000000508029211 */ /* 0x000fe200078e10ff */
[----:B------:R-:W-:Y:S05]  /*0190*/  @!P1 LDS R3, [R5] ;  /* 0x0000000005039984 */ /* 0x000fea0000000800 */
[----:B------:R-:W0:Y:S02]  /*01a0*/  @!P1 LDS R2, [R2] ;  /* 0x0000000002029984 */ /* 0x000e240000000800 */
[----:B0-----:R-:W-:-:S05]  /*01b0*/  @!P1 FADD R4, R2, R3 ;  /* 0x0000000302049221 */ /* 0x001fca0000000000 */
[----:B------:R1:W-:Y:S01]  /*01c0*/  @!P1 STS [R5], R4 ;  /* 0x0000000405009388 */ /* 0x0003e20000000800 */
[----:B------:R-:W-:Y:S01]  /*01d0*/  BAR.SYNC.DEFER_BLOCKING 0x0 ;  /* 0x0000000000007b1d */ /* 0x000fe20000010000 */
[----:B------:R-:W-:Y:S01]  /*01e0*/  ISETP.GT.U32.AND P1, PT, R0, 0x3, PT ;  /* 0x000000030000780c */ /* 0x000fe20003f24070 */
[----:B------:R-:W-:-:S12]  /*01f0*/  IMAD.MOV.U32 R0, RZ, RZ, R8 ;  /* 0x000000ffff007224 */ /* 0x000fd800078e0008 */
[----:B-1----:R-:W-:Y:S05]  /*0200*/  @P1 BRA `(.L_x_1) ;  /* 0xfffffffc00d41947 */ /* 0x002fea000383ffff */
.L_x_0:
[----:B------:R-:W-:Y:S05]  /*0210*/  @P0 EXIT ;  /* 0x000000000000094d */ /* 0x000fea0003800000 */
[----:B------:R-:W1:Y:S01]  /*0220*/  S2UR UR5, SR_CgaCtaId ;  /* 0x00000000000579c3 */ /* 0x000e620000008800 */
[----:B------:R-:W-:-:S07]  /*0230*/  UMOV UR4, 0x400 ;  /* 0x0000040000047882 */ /* 0x000fce0000000000 */
[----:B------:R-:W2:Y:S01]  /*0240*/  LDC.64 R2, c[0x0][0x388] ;  /* 0x0000e200ff027b82 */ /* 0x000ea20000000a00 */
[----:B-1----:R-:W-:Y:S01]  /*0250*/  ULEA UR4, UR5, UR4, 0x18 ;  /* 0x0000000405047291 */ /* 0x002fe2000f8ec0ff */
[----:B--2---:R-:W-:-:S08]  /*0260*/  IMAD.WIDE.U32 R2, R7, 0x4, R2 ;  /* 0x0000000407027825 */ /* 0x004fd000078e0002 */
[----:B0-----:R-:W0:Y:S04]  /*0270*/  LDS R5, [UR4] ;  /* 0x00000004ff057984 */ /* 0x001e280008000800 */
[----:B0-----:R-:W-:Y:S01]  /*0280*/  STG.E desc[UR6][R2.64], R5 ;  /* 0x0000000502007986 */ /* 0x001fe2000c101906 */
[----:B------:R-:W-:Y:S05]  /*0290*/  EXIT ;  /* 0x000000000000794d */ /* 0x000fea0003800000 */
.L_x_2:
[----:B------:R-:W-:-:S00]  /*02a0*/  BRA `(.L_x_2) ;  /* 0xfffffffc00fc7947 */ /* 0x000fc0000383ffff */
[----:B------:R-:W-:-:S00]  /*02b0*/  NOP ;  /* 0x0000000000007918 */ /* 0x000fc00000000000 */
        /* <DEDUP_REMOVED lines=12> */
.L_x_3:


//--------------------- .nv.shared._Z13reduction_sumPfS_i --------------------------
	.section	.nv.shared._Z13reduction_sumPfS_i,"aw",@nobits
	.sectionflags	@""
	.align	16
	.zero		1024


//--------------------- .nv.shared.reserved.0     --------------------------
	.section	.nv.shared.reserved.0,"aw",@nobits
	.weak		__nv_reservedSMEM_offset_0_alias
	.size		__nv_reservedSMEM_offset_0_alias, 0, 64
	.other		__nv_reservedSMEM_offset_0_alias,@"STO_CUDA_RESERVED_SHARED STV_DEFAULT"
__nv_reservedSMEM_offset_0_alias:
	.zero		0
	.zero		64


//--------------------- .nv.constant0._Z13reduction_sumPfS_i --------------------------
	.section	.nv.constant0._Z13reduction_sumPfS_i,"a",@progbits
	.sectionflags	@""
	.align	4
.nv.constant0._Z13reduction_sumPfS_i:
	.zero		916


//--------------------- SYMBOLS --------------------------

	.type		.nv.reservedSmem.offset0,@object
	.size		.nv.reservedSmem.offset0,0x4
	.type		.nv.reservedSmem.cap,@object
	.size		.nv.reservedSmem.cap,0x4
